//
// Generated by NVIDIA NVVM Compiler
//
// Compiler Build ID: CL-36424714
// Cuda compilation tools, release 13.0, V13.0.88
// Based on NVVM 20.0.0
//

.version 9.0
.target sm_100
.address_size 64

	// .globl	_Z15MatrixMulKernelPfS_S_iii

.visible .entry _Z15MatrixMulKernelPfS_S_iii(
	.param .u64 .ptr .align 1 _Z15MatrixMulKernelPfS_S_iii_param_0,
	.param .u64 .ptr .align 1 _Z15MatrixMulKernelPfS_S_iii_param_1,
	.param .u64 .ptr .align 1 _Z15MatrixMulKernelPfS_S_iii_param_2,
	.param .u32 _Z15MatrixMulKernelPfS_S_iii_param_3,
	.param .u32 _Z15MatrixMulKernelPfS_S_iii_param_4,
	.param .u32 _Z15MatrixMulKernelPfS_S_iii_param_5
)
{
	.reg .pred 	%p<13>;
	.reg .b32 	%r<41>;
	.reg .b32 	%f<68>;
	.reg .b64 	%rd<53>;

	ld.param.u64 	%rd7, [_Z15MatrixMulKernelPfS_S_iii_param_0];
	ld.param.u64 	%rd8, [_Z15MatrixMulKernelPfS_S_iii_param_1];
	ld.param.u64 	%rd6, [_Z15MatrixMulKernelPfS_S_iii_param_2];
	ld.param.u32 	%r20, [_Z15MatrixMulKernelPfS_S_iii_param_3];
	ld.param.u32 	%r18, [_Z15MatrixMulKernelPfS_S_iii_param_4];
	ld.param.u32 	%r19, [_Z15MatrixMulKernelPfS_S_iii_param_5];
	cvta.to.global.u64 	%rd1, %rd8;
	cvta.to.global.u64 	%rd2, %rd7;
	mov.u32 	%r21, %ctaid.y;
	mov.u32 	%r22, %ntid.y;
	mov.u32 	%r23, %tid.y;
	mad.lo.s32 	%r1, %r21, %r22, %r23;
	mov.u32 	%r24, %ctaid.x;
	mov.u32 	%r25, %ntid.x;
	mov.u32 	%r26, %tid.x;
	mad.lo.s32 	%r2, %r24, %r25, %r26;
	setp.ge.s32 	%p1, %r1, %r20;
	setp.ge.s32 	%p2, %r2, %r19;
	or.pred  	%p3, %p1, %p2;
	@%p3 bra 	$L__BB0_14;
	setp.lt.s32 	%p4, %r18, 1;
	mov.f32 	%f67, 0f00000000;
	@%p4 bra 	$L__BB0_13;
	mul.lo.s32 	%r3, %r18, %r1;
	and.b32  	%r4, %r18, 7;
	setp.lt.u32 	%p5, %r18, 8;
	mov.f32 	%f67, 0f00000000;
	mov.b32 	%r39, 0;
	@%p5 bra 	$L__BB0_5;
	and.b32  	%r39, %r18, 2147483640;
	neg.s32 	%r37, %r39;
	shl.b32 	%r7, %r19, 3;
	mul.wide.u32 	%rd9, %r3, 4;
	add.s64 	%rd10, %rd9, %rd2;
	add.s64 	%rd52, %rd10, 16;
	mov.f32 	%f67, 0f00000000;
	mul.wide.s32 	%rd13, %r19, 4;
	mov.u32 	%r36, %r2;
$L__BB0_4:
	.pragma "nounroll";
	ld.global.f32 	%f17, [%rd52+-16];
	mul.wide.s32 	%rd11, %r36, 4;
	add.s64 	%rd12, %rd1, %rd11;
	ld.global.f32 	%f18, [%rd12];
	fma.rn.f32 	%f19, %f17, %f18, %f67;
	ld.global.f32 	%f20, [%rd52+-12];
	add.s64 	%rd14, %rd12, %rd13;
	ld.global.f32 	%f21, [%rd14];
	fma.rn.f32 	%f22, %f20, %f21, %f19;
	ld.global.f32 	%f23, [%rd52+-8];
	add.s64 	%rd15, %rd14, %rd13;
	ld.global.f32 	%f24, [%rd15];
	fma.rn.f32 	%f25, %f23, %f24, %f22;
	ld.global.f32 	%f26, [%rd52+-4];
	add.s64 	%rd16, %rd15, %rd13;
	ld.global.f32 	%f27, [%rd16];
	fma.rn.f32 	%f28, %f26, %f27, %f25;
	ld.global.f32 	%f29, [%rd52];
	add.s64 	%rd17, %rd16, %rd13;
	ld.global.f32 	%f30, [%rd17];
	fma.rn.f32 	%f31, %f29, %f30, %f28;
	ld.global.f32 	%f32, [%rd52+4];
	add.s64 	%rd18, %rd17, %rd13;
	ld.global.f32 	%f33, [%rd18];
	fma.rn.f32 	%f34, %f32, %f33, %f31;
	ld.global.f32 	%f35, [%rd52+8];
	add.s64 	%rd19, %rd18, %rd13;
	ld.global.f32 	%f36, [%rd19];
	fma.rn.f32 	%f37, %f35, %f36, %f34;
	ld.global.f32 	%f38, [%rd52+12];
	add.s64 	%rd20, %rd19, %rd13;
	ld.global.f32 	%f39, [%rd20];
	fma.rn.f32 	%f67, %f38, %f39, %f37;
	add.s32 	%r37, %r37, 8;
	add.s32 	%r36, %r36, %r7;
	add.s64 	%rd52, %rd52, 32;
	setp.ne.s32 	%p6, %r37, 0;
	@%p6 bra 	$L__BB0_4;
$L__BB0_5:
	setp.eq.s32 	%p7, %r4, 0;
	@%p7 bra 	$L__BB0_13;
	and.b32  	%r13, %r18, 3;
	setp.lt.u32 	%p8, %r4, 4;
	@%p8 bra 	$L__BB0_8;
	add.s32 	%r28, %r39, %r3;
	mul.wide.u32 	%rd21, %r28, 4;
	add.s64 	%rd22, %rd2, %rd21;
	ld.global.f32 	%f41, [%rd22];
	mad.lo.s32 	%r29, %r39, %r19, %r2;
	mul.wide.s32 	%rd23, %r29, 4;
	add.s64 	%rd24, %rd1, %rd23;
	ld.global.f32 	%f42, [%rd24];
	fma.rn.f32 	%f43, %f41, %f42, %f67;
	cvt.u64.u32 	%rd25, %r3;
	cvt.u64.u32 	%rd26, %r39;
	add.s64 	%rd27, %rd26, %rd25;
	shl.b64 	%rd28, %rd27, 2;
	add.s64 	%rd29, %rd2, %rd28;
	ld.global.f32 	%f44, [%rd29+4];
	mul.wide.s32 	%rd30, %r19, 4;
	add.s64 	%rd31, %rd24, %rd30;
	ld.global.f32 	%f45, [%rd31];
	fma.rn.f32 	%f46, %f44, %f45, %f43;
	ld.global.f32 	%f47, [%rd29+8];
	add.s64 	%rd32, %rd31, %rd30;
	ld.global.f32 	%f48, [%rd32];
	fma.rn.f32 	%f49, %f47, %f48, %f46;
	ld.global.f32 	%f50, [%rd29+12];
	add.s64 	%rd33, %rd32, %rd30;
	ld.global.f32 	%f51, [%rd33];
	fma.rn.f32 	%f67, %f50, %f51, %f49;
	add.s32 	%r39, %r39, 4;
$L__BB0_8:
	setp.eq.s32 	%p9, %r13, 0;
	@%p9 bra 	$L__BB0_13;
	setp.eq.s32 	%p10, %r13, 1;
	@%p10 bra 	$L__BB0_11;
	add.s32 	%r30, %r39, %r3;
	mul.wide.u32 	%rd34, %r30, 4;
	add.s64 	%rd35, %rd2, %rd34;
	ld.global.f32 	%f53, [%rd35];
	mad.lo.s32 	%r31, %r39, %r19, %r2;
	mul.wide.s32 	%rd36, %r31, 4;
	add.s64 	%rd37, %rd1, %rd36;
	ld.global.f32 	%f54, [%rd37];
	fma.rn.f32 	%f55, %f53, %f54, %f67;
	cvt.u64.u32 	%rd38, %r3;
	cvt.u64.u32 	%rd39, %r39;
	add.s64 	%rd40, %rd39, %rd38;
	shl.b64 	%rd41, %rd40, 2;
	add.s64 	%rd42, %rd2, %rd41;
	ld.global.f32 	%f56, [%rd42+4];
	mul.wide.s32 	%rd43, %r19, 4;
	add.s64 	%rd44, %rd37, %rd43;
	ld.global.f32 	%f57, [%rd44];
	fma.rn.f32 	%f67, %f56, %f57, %f55;
	add.s32 	%r39, %r39, 2;
$L__BB0_11:
	and.b32  	%r32, %r18, 1;
	setp.eq.b32 	%p11, %r32, 1;
	not.pred 	%p12, %p11;
	@%p12 bra 	$L__BB0_13;
	add.s32 	%r33, %r39, %r3;
	mul.wide.u32 	%rd45, %r33, 4;
	add.s64 	%rd46, %rd2, %rd45;
	ld.global.f32 	%f58, [%rd46];
	mad.lo.s32 	%r34, %r39, %r19, %r2;
	mul.wide.s32 	%rd47, %r34, 4;
	add.s64 	%rd48, %rd1, %rd47;
	ld.global.f32 	%f59, [%rd48];
	fma.rn.f32 	%f67, %f58, %f59, %f67;
$L__BB0_13:
	mad.lo.s32 	%r35, %r19, %r1, %r2;
	cvta.to.global.u64 	%rd49, %rd6;
	mul.wide.s32 	%rd50, %r35, 4;
	add.s64 	%rd51, %rd49, %rd50;
	st.global.f32 	[%rd51], %f67;
$L__BB0_14:
	ret;

}


// ===== COMPILED SASS (sm_100) =====

	.target	sm_100

	.elftype	@"ET_EXEC"


//--------------------- .note.nv.tkinfo           --------------------------
	.section	.note.nv.tkinfo,"",@"SHT_NOTE"
	.sectionflags	@"SHF_NOTE_NV_TKINFO"
	.tkinfo
        /*0018*/ 	.word	0x00000002
        /*0030*/ 	.string	""
        /*0030*/ 	.string	"ptxas"
        /*0030*/ 	.string	"Cuda compilation tools, release 13.0, V13.0.88"
        /*0030*/ 	.string	"Build cuda_13.0.r13.0/compiler.36424714_0"
        /*0030*/ 	.string	"-arch sm_100 -m 64 "



//--------------------- .note.nv.cuinfo           --------------------------
	.section	.note.nv.cuinfo,"",@"SHT_NOTE"
	.sectionflags	@"SHF_NOTE_NV_CUINFO"
        /*0018*/ 	.short	0x0002
        /*001a*/ 	.short	0x0064
        /*001c*/ 	.short	0x0082
	.zero		2


//--------------------- .nv.info                  --------------------------
	.section	.nv.info,"",@"SHT_CUDA_INFO"
	.align	4


	//----- nvinfo : EIATTR_REGCOUNT
	.align		4
        /*0000*/ 	.byte	0x04, 0x2f
        /*0002*/ 	.short	(.L_1 - .L_0)
	.align		4
.L_0:
        /*0004*/ 	.word	index@(_Z15MatrixMulKernelPfS_S_iii)
        /*0008*/ 	.word	0x00000020


	//----- nvinfo : EIATTR_FRAME_SIZE
	.align		4
.L_1:
        /*000c*/ 	.byte	0x04, 0x11
        /*000e*/ 	.short	(.L_3 - .L_2)
	.align		4
.L_2:
        /*0010*/ 	.word	index@(_Z15MatrixMulKernelPfS_S_iii)
        /*0014*/ 	.word	0x00000000


	//----- nvinfo : EIATTR_MIN_STACK_SIZE
	.align		4
.L_3:
        /*0018*/ 	.byte	0x04, 0x12
        /*001a*/ 	.short	(.L_5 - .L_4)
	.align		4
.L_4:
        /*001c*/ 	.word	index@(_Z15MatrixMulKernelPfS_S_iii)
        /*0020*/ 	.word	0x00000000
.L_5:


//--------------------- .nv.compat                --------------------------
	.section	.nv.compat,"",@"SHT_CUDA_COMPAT_INFO"
	.align	4
        /*0000*/ 	.byte	0x02, 0x09, 0x00, 0x00, 0x02, 0x02, 0x01, 0x00, 0x02, 0x05, 0x05, 0x00, 0x03, 0x07, 0x01, 0x01
        /*0010*/ 	.byte	0x02, 0x03, 0x00, 0x00, 0x02, 0x06, 0x01, 0x00, 0x04, 0x0b, 0x08, 0x00, 0x09, 0x00, 0x00, 0x00
        /*0020*/ 	.byte	0x00, 0x00, 0x00, 0x00


//--------------------- .nv.info._Z15MatrixMulKernelPfS_S_iii --------------------------
	.section	.nv.info._Z15MatrixMulKernelPfS_S_iii,"",@"SHT_CUDA_INFO"
	.sectionflags	@""
	.align	4


	//----- nvinfo : EIATTR_CUDA_API_VERSION
	.align		4
        /*0000*/ 	.byte	0x04, 0x37
        /*0002*/ 	.short	(.L_7 - .L_6)
.L_6:
        /*0004*/ 	.word	0x00000082


	//----- nvinfo : EIATTR_KPARAM_INFO
	.align		4
.L_7:
        /*0008*/ 	.byte	0x04, 0x17
        /*000a*/ 	.short	(.L_9 - .L_8)
.L_8:
        /*000c*/ 	.word	0x00000000
        /*0010*/ 	.short	0x0005
        /*0012*/ 	.short	0x0020
        /*0014*/ 	.byte	0x00, 0xf0, 0x11, 0x00


	//----- nvinfo : EIATTR_KPARAM_INFO
	.align		4
.L_9:
        /*0018*/ 	.byte	0x04, 0x17
        /*001a*/ 	.short	(.L_11 - .L_10)
.L_10:
        /*001c*/ 	.word	0x00000000
        /*0020*/ 	.short	0x0004
        /*0022*/ 	.short	0x001c
        /*0024*/ 	.byte	0x00, 0xf0, 0x11, 0x00


	//----- nvinfo : EIATTR_KPARAM_INFO
	.align		4
.L_11:
        /*0028*/ 	.byte	0x04, 0x17
        /*002a*/ 	.short	(.L_13 - .L_12)
.L_12:
        /*002c*/ 	.word	0x00000000
        /*0030*/ 	.short	0x0003
        /*0032*/ 	.short	0x0018
        /*0034*/ 	.byte	0x00, 0xf0, 0x11, 0x00


	//----- nvinfo : EIATTR_KPARAM_INFO
	.align		4
.L_13:
        /*0038*/ 	.byte	0x04, 0x17
        /*003a*/ 	.short	(.L_15 - .L_14)
.L_14:
        /*003c*/ 	.word	0x00000000
        /*0040*/ 	.short	0x0002
        /*0042*/ 	.short	0x0010
        /*0044*/ 	.byte	0x00, 0xf5, 0x21, 0x00


	//----- nvinfo : EIATTR_KPARAM_INFO
	.align		4
.L_15:
        /*0048*/ 	.byte	0x04, 0x17
        /*004a*/ 	.short	(.L_17 - .L_16)
.L_16:
        /*004c*/ 	.word	0x00000000
        /*0050*/ 	.short	0x0001
        /*0052*/ 	.short	0x0008
        /*0054*/ 	.byte	0x00, 0xf5, 0x21, 0x00


	//----- nvinfo : EIATTR_KPARAM_INFO
	.align		4
.L_17:
        /*0058*/ 	.byte	0x04, 0x17
        /*005a*/ 	.short	(.L_19 - .L_18)
.L_18:
        /*005c*/ 	.word	0x00000000
        /*0060*/ 	.short	0x0000
        /*0062*/ 	.short	0x0000
        /*0064*/ 	.byte	0x00, 0xf5, 0x21, 0x00


	//----- nvinfo : EIATTR_SPARSE_MMA_MASK
	.align		4
.L_19:
        /*0068*/ 	.byte	0x03, 0x50
        /*006a*/ 	.short	0x0000


	//----- nvinfo : EIATTR_MAXREG_COUNT
	.align		4
        /*006c*/ 	.byte	0x03, 0x1b
        /*006e*/ 	.short	0x00ff


	//----- nvinfo : EIATTR_MERCURY_ISA_VERSION
	.align		4
        /*0070*/ 	.byte	0x03, 0x5f
        /*0072*/ 	.short	0x0101


	//----- nvinfo : EIATTR_VRC_CTA_INIT_COUNT
	.align		4
        /*0074*/ 	.byte	0x02, 0x4a
	.zero		1
	.zero		1


	//----- nvinfo : EIATTR_EXIT_INSTR_OFFSETS
	.align		4
        /*0078*/ 	.byte	0x04, 0x1c
        /*007a*/ 	.short	(.L_21 - .L_20)


	//   ....[0]....
.L_20:
        /*007c*/ 	.word	0x000000d0


	//   ....[1]....
        /*0080*/ 	.word	0x000008f0


	//----- nvinfo : EIATTR_CBANK_PARAM_SIZE
	.align		4
.L_21:
        /*0084*/ 	.byte	0x03, 0x19
        /*0086*/ 	.short	0x0024


	//----- nvinfo : EIATTR_PARAM_CBANK
	.align		4
        /*0088*/ 	.byte	0x04, 0x0a
        /*008a*/ 	.short	(.L_23 - .L_22)
	.align		4
.L_22:
        /*008c*/ 	.word	index@(.nv.constant0._Z15MatrixMulKernelPfS_S_iii)
        /*0090*/ 	.short	0x0380
        /*0092*/ 	.short	0x0024


	//----- nvinfo : EIATTR_SW_WAR
	.align		4
.L_23:
        /*0094*/ 	.byte	0x04, 0x36
        /*0096*/ 	.short	(.L_25 - .L_24)
.L_24:
        /*0098*/ 	.word	0x00000008
.L_25:


//--------------------- .nv.callgraph             --------------------------
	.section	.nv.callgraph,"",@"SHT_CUDA_CALLGRAPH"
	.align	4
	.sectionentsize	8
	.align		4
        /*0000*/ 	.word	0x00000000
	.align		4
        /*0004*/ 	.word	0xffffffff
	.align		4
        /*0008*/ 	.word	0x00000000
	.align		4
        /*000c*/ 	.word	0xfffffffe
	.align		4
        /*0010*/ 	.word	0x00000000
	.align		4
        /*0014*/ 	.word	0xfffffffd
	.align		4
        /*0018*/ 	.word	0x00000000
	.align		4
        /*001c*/ 	.word	0xfffffffc


//--------------------- .text._Z15MatrixMulKernelPfS_S_iii --------------------------
	.section	.text._Z15MatrixMulKernelPfS_S_iii,"ax",@progbits
	.align	128
        .global         _Z15MatrixMulKernelPfS_S_iii
        .type           _Z15MatrixMulKernelPfS_S_iii,@function
        .size           _Z15MatrixMulKernelPfS_S_iii,(.L_x_5 - _Z15MatrixMulKernelPfS_S_iii)
        .other          _Z15MatrixMulKernelPfS_S_iii,@"STO_CUDA_ENTRY STV_DEFAULT"
_Z15MatrixMulKernelPfS_S_iii:
.text._Z15MatrixMulKernelPfS_S_iii:
[----:B------:R-:W-:Y:S01]  /*0000*/  LDC R1, c[0x0][0x37c] ;  /* 0x0000df00ff017b82 */ /* 0x000fe20000000800 */
[----:B------:R-:W0:Y:S07]  /*0010*/  S2R R5, SR_TID.X ;  /* 0x0000000000057919 */ /* 0x000e2e0000002100 */
[----:B------:R-:W1:Y:S01]  /*0020*/  LDC R16, c[0x0][0x364] ;  /* 0x0000d900ff107b82 */ /* 0x000e620000000800 */
[----:B------:R-:W2:Y:S01]  /*0030*/  LDCU UR6, c[0x0][0x398] ;  /* 0x00007300ff0677ac */ /* 0x000ea20008000800 */
[----:B------:R-:W1:Y:S06]  /*0040*/  S2R R3, SR_TID.Y ;  /* 0x0000000000037919 */ /* 0x000e6c0000002200 */
[----:B------:R-:W0:Y:S08]  /*0050*/  S2UR UR5, SR_CTAID.X ;  /* 0x00000000000579c3 */ /* 0x000e300000002500 */
[----:B------:R-:W0:Y:S08]  /*0060*/  LDC R0, c[0x0][0x360] ;  /* 0x0000d800ff007b82 */ /* 0x000e300000000800 */
[----:B------:R-:W1:Y:S08]  /*0070*/  S2UR UR4, SR_CTAID.Y ;  /* 0x00000000000479c3 */ /* 0x000e700000002600 */
[----:B------:R-:W3:Y:S01]  /*0080*/  LDC R17, c[0x0][0x3a0] ;  /* 0x0000e800ff117b82 */ /* 0x000ee20000000800 */
[----:B0-----:R-:W-:-:S02]  /*0090*/  IMAD R0, R0, UR5, R5 ;  /* 0x0000000500007c24 */ /* 0x001fc4000f8e0205 */
[----:B-1----:R-:W-:-:S03]  /*00a0*/  IMAD R16, R16, UR4, R3 ;  /* 0x0000000410107c24 */ /* 0x002fc6000f8e0203 */
[----:B---3--:R-:W-:-:S04]  /*00b0*/  ISETP.GE.AND P0, PT, R0, R17, PT ;  /* 0x000000110000720c */ /* 0x008fc80003f06270 */
[----:B--2---:R-:W-:-:S13]  /*00c0*/  ISETP.GE.OR P0, PT, R16, UR6, P0 ;  /* 0x0000000610007c0c */ /* 0x004fda0008706670 */
[----:B------:R-:W-:Y:S05]  /*00d0*/  @P0 EXIT ;  /* 0x000000000000094d */ /* 0x000fea0003800000 */
[----:B------:R-:W0:Y:S01]  /*00e0*/  LDC R19, c[0x0][0x39c] ;  /* 0x0000e700ff137b82 */ /* 0x000e220000000800 */
[----:B------:R-:W1:Y:S01]  /*00f0*/  LDCU.64 UR4, c[0x0][0x358] ;  /* 0x00006b00ff0477ac */ /* 0x000e620008000a00 */
[----:B------:R-:W-:Y:S01]  /*0100*/  HFMA2 R24, -RZ, RZ, 0, 0 ;  /* 0x00000000ff187431 */ /* 0x000fe200000001ff */
[----:B0-----:R-:W-:-:S13]  /*0110*/  ISETP.GE.AND P0, PT, R19, 0x1, PT ;  /* 0x000000011300780c */ /* 0x001fda0003f06270 */
[----:B-1----:R-:W-:Y:S05]  /*0120*/  @!P0 BRA `(.L_x_0) ;  /* 0x0000000400e08947 */ /* 0x002fea0003800000 */
[C---:B------:R-:W-:Y:S01]  /*0130*/  ISETP.GE.U32.AND P1, PT, R19.reuse, 0x8, PT ;  /* 0x000000081300780c */ /* 0x040fe20003f26070 */
[----:B------:R-:W-:Y:S01]  /*0140*/  IMAD R20, R16, R19, RZ ;  /* 0x0000001310147224 */ /* 0x000fe200078e02ff */
[----:B------:R-:W-:Y:S02]  /*0150*/  LOP3.LUT R27, R19, 0x7, RZ, 0xc0, !PT ;  /* 0x00000007131b7812 */ /* 0x000fe400078ec0ff */
[----:B------:R-:W-:Y:S02]  /*0160*/  MOV R24, RZ ;  /* 0x000000ff00187202 */ /* 0x000fe40000000f00 */
[----:B------:R-:W-:Y:S02]  /*0170*/  ISETP.NE.AND P0, PT, R27, RZ, PT ;  /* 0x000000ff1b00720c */ /* 0x000fe40003f05270 */
[----:B------:R-:W-:-:S05]  /*0180*/  MOV R21, RZ ;  /* 0x000000ff00157202 */ /* 0x000fca0000000f00 */
[----:B------:R-:W-:Y:S06]  /*0190*/  @!P1 BRA `(.L_x_1) ;  /* 0x0000000000c49947 */ /* 0x000fec0003800000 */
[----:B------:R-:W0:Y:S01]  /*01a0*/  LDC.64 R2, c[0x0][0x380] ;  /* 0x0000e000ff027b82 */ /* 0x000e220000000a00 */
[----:B------:R-:W-:Y:S02]  /*01b0*/  LOP3.LUT R21, R19, 0x7ffffff8, RZ, 0xc0, !PT ;  /* 0x7ffffff813157812 */ /* 0x000fe400078ec0ff */
[----:B------:R-:W-:Y:S02]  /*01c0*/  MOV R24, RZ ;  /* 0x000000ff00187202 */ /* 0x000fe40000000f00 */
[----:B------:R-:W-:Y:S02]  /*01d0*/  MOV R18, R0 ;  /* 0x0000000000127202 */ /* 0x000fe40000000f00 */
[----:B------:R-:W-:Y:S01]  /*01e0*/  IADD3 R22, PT, PT, -R21, RZ, RZ ;  /* 0x000000ff15167210 */ /* 0x000fe20007ffe1ff */
[----:B0-----:R-:W-:-:S03]  /*01f0*/  IMAD.WIDE.U32 R2, R20, 0x4, R2 ;  /* 0x0000000414027825 */ /* 0x001fc600078e0002 */
[----:B------:R-:W-:-:S04]  /*0200*/  IADD3 R4, P1, PT, R2, 0x10, RZ ;  /* 0x0000001002047810 */ /* 0x000fc80007f3e0ff */
[----:B------:R-:W-:-:S09]  /*0210*/  IADD3.X R5, PT, PT, RZ, R3, RZ, P1, !PT ;  /* 0x00000003ff057210 */ /* 0x000fd20000ffe4ff */
.L_x_2:
[----:B------:R-:W0:Y:S01]  /*0220*/  LDC.64 R14, c[0x0][0x388] ;  /* 0x0000e200ff0e7b82 */ /* 0x000e220000000a00 */
[----:B------:R-:W-:Y:S02]  /*0230*/  MOV R2, R4 ;  /* 0x0000000400027202 */ /* 0x000fe40000000f00 */
[----:B------:R-:W-:-:S05]  /*0240*/  MOV R3, R5 ;  /* 0x0000000500037202 */ /* 0x000fca0000000f00 */
[----:B------:R-:W2:Y:S04]  /*0250*/  LDG.E R25, desc[UR4][R2.64+-0x10] ;  /* 0xfffff00402197981 */ /* 0x000ea8000c1e1900 */
[----:B------:R-:W3:Y:S04]  /*0260*/  LDG.E R23, desc[UR4][R2.64+-0xc] ;  /* 0xfffff40402177981 */ /* 0x000ee8000c1e1900 */
[----:B------:R-:W4:Y:S04]  /*0270*/  LDG.E R29, desc[UR4][R2.64+-0x8] ;  /* 0xfffff804021d7981 */ /* 0x000f28000c1e1900 */
[----:B------:R-:W5:Y:S01]  /*0280*/  LDG.E R28, desc[UR4][R2.64+-0x4] ;  /* 0xfffffc04021c7981 */ /* 0x000f62000c1e1900 */
[----:B0-----:R-:W-:-:S05]  /*0290*/  IMAD.WIDE R14, R18, 0x4, R14 ;  /* 0x00000004120e7825 */ /* 0x001fca00078e020e */
[----:B------:R0:W2:Y:S01]  /*02a0*/  LDG.E R26, desc[UR4][R14.64] ;  /* 0x000000040e1a7981 */ /* 0x0000a2000c1e1900 */
[----:B------:R-:W-:-:S04]  /*02b0*/  IMAD.WIDE R12, R17, 0x4, R14 ;  /* 0x00000004110c7825 */ /* 0x000fc800078e020e */
[C---:B------:R-:W-:Y:S02]  /*02c0*/  IMAD.WIDE R4, R17.reuse, 0x4, R12 ;  /* 0x0000000411047825 */ /* 0x040fe400078e020c */
[----:B------:R-:W3:Y:S02]  /*02d0*/  LDG.E R12, desc[UR4][R12.64] ;  /* 0x000000040c0c7981 */ /* 0x000ee4000c1e1900 */
[C---:B------:R-:W-:Y:S02]  /*02e0*/  IMAD.WIDE R8, R17.reuse, 0x4, R4 ;  /* 0x0000000411087825 */ /* 0x040fe400078e0204 */
[----:B------:R-:W4:Y:S02]  /*02f0*/  LDG.E R4, desc[UR4][R4.64] ;  /* 0x0000000404047981 */ /* 0x000f24000c1e1900 */
[C---:B------:R-:W-:Y:S02]  /*0300*/  IMAD.WIDE R6, R17.reuse, 0x4, R8 ;  /* 0x0000000411067825 */ /* 0x040fe400078e0208 */
[----:B------:R-:W5:Y:S02]  /*0310*/  LDG.E R8, desc[UR4][R8.64] ;  /* 0x0000000408087981 */ /* 0x000f64000c1e1900 */
[----:B------:R-:W-:-:S02]  /*0320*/  IMAD.WIDE R10, R17, 0x4, R6 ;  /* 0x00000004110a7825 */ /* 0x000fc400078e0206 */
[----:B------:R-:W5:Y:S04]  /*0330*/  LDG.E R5, desc[UR4][R2.64] ;  /* 0x0000000402057981 */ /* 0x000f68000c1e1900 */
[----:B------:R-:W5:Y:S01]  /*0340*/  LDG.E R6, desc[UR4][R6.64] ;  /* 0x0000000406067981 */ /* 0x000f62000c1e1900 */
[----:B0-----:R-:W-:-:S03]  /*0350*/  IMAD.WIDE R14, R17, 0x4, R10 ;  /* 0x00000004110e7825 */ /* 0x001fc600078e020a */
[----:B------:R-:W5:Y:S04]  /*0360*/  LDG.E R10, desc[UR4][R10.64] ;  /* 0x000000040a0a7981 */ /* 0x000f68000c1e1900 */
[----:B------:R-:W5:Y:S04]  /*0370*/  LDG.E R13, desc[UR4][R14.64] ;  /* 0x000000040e0d7981 */ /* 0x000f68000c1e1900 */
[----:B------:R-:W5:Y:S04]  /*0380*/  LDG.E R7, desc[UR4][R2.64+0x4] ;  /* 0x0000040402077981 */ /* 0x000f68000c1e1900 */
[----:B------:R-:W5:Y:S01]  /*0390*/  LDG.E R9, desc[UR4][R2.64+0xc] ;  /* 0x00000c0402097981 */ /* 0x000f62000c1e1900 */
[----:B--2---:R-:W-:Y:S01]  /*03a0*/  FFMA R26, R25, R26, R24 ;  /* 0x0000001a191a7223 */ /* 0x004fe20000000018 */
[----:B------:R-:W-:-:S02]  /*03b0*/  IMAD.WIDE R24, R17, 0x4, R14 ;  /* 0x0000000411187825 */ /* 0x000fc400078e020e */
[----:B------:R-:W2:Y:S04]  /*03c0*/  LDG.E R14, desc[UR4][R2.64+0x8] ;  /* 0x00000804020e7981 */ /* 0x000ea8000c1e1900 */
[----:B------:R-:W2:Y:S01]  /*03d0*/  LDG.E R24, desc[UR4][R24.64] ;  /* 0x0000000418187981 */ /* 0x000ea2000c1e1900 */
[----:B---3--:R-:W-:Y:S01]  /*03e0*/  FFMA R12, R23, R12, R26 ;  /* 0x0000000c170c7223 */ /* 0x008fe2000000001a */
[----:B------:R-:W-:-:S03]  /*03f0*/  IADD3 R22, PT, PT, R22, 0x8, RZ ;  /* 0x0000000816167810 */ /* 0x000fc60007ffe0ff */
[----:B----4-:R-:W-:Y:S01]  /*0400*/  FFMA R29, R29, R4, R12 ;  /* 0x000000041d1d7223 */ /* 0x010fe2000000000c */
[----:B------:R-:W-:-:S03]  /*0410*/  ISETP.NE.AND P1, PT, R22, RZ, PT ;  /* 0x000000ff1600720c */ /* 0x000fc60003f25270 */
[----:B-----5:R-:W-:Y:S01]  /*0420*/  FFMA R8, R28, R8, R29 ;  /* 0x000000081c087223 */ /* 0x020fe2000000001d */
[----:B------:R-:W-:-:S03]  /*0430*/  IADD3 R4, P2, PT, R2, 0x20, RZ ;  /* 0x0000002002047810 */ /* 0x000fc60007f5e0ff */
[----:B------:R-:W-:Y:S01]  /*0440*/  FFMA R6, R5, R6, R8 ;  /* 0x0000000605067223 */ /* 0x000fe20000000008 */
[----:B------:R-:W-:Y:S02]  /*0450*/  IADD3.X R5, PT, PT, RZ, R3, RZ, P2, !PT ;  /* 0x00000003ff057210 */ /* 0x000fe400017fe4ff */
[----:B------:R-:W-:Y:S01]  /*0460*/  LEA R18, R17, R18, 0x3 ;  /* 0x0000001211127211 */ /* 0x000fe200078e18ff */
[----:B------:R-:W-:-:S04]  /*0470*/  FFMA R7, R7, R10, R6 ;  /* 0x0000000a07077223 */ /* 0x000fc80000000006 */
[----:B--2---:R-:W-:-:S04]  /*0480*/  FFMA R14, R14, R13, R7 ;  /* 0x0000000d0e0e7223 */ /* 0x004fc80000000007 */
[----:B------:R-:W-:Y:S01]  /*0490*/  FFMA R24, R9, R24, R14 ;  /* 0x0000001809187223 */ /* 0x000fe2000000000e */
[----:B------:R-:W-:Y:S06]  /*04a0*/  @P1 BRA `(.L_x_2) ;  /* 0xfffffffc005c1947 */ /* 0x000fec000383ffff */
.L_x_1:
[----:B------:R-:W-:Y:S05]  /*04b0*/  @!P0 BRA `(.L_x_0) ;  /* 0x0000000000fc8947 */ /* 0x000fea0003800000 */
[----:B------:R-:W-:Y:S02]  /*04c0*/  ISETP.GE.U32.AND P1, PT, R27, 0x4, PT ;  /* 0x000000041b00780c */ /* 0x000fe40003f26070 */
[----:B------:R-:W-:-:S04]  /*04d0*/  LOP3.LUT R14, R19, 0x3, RZ, 0xc0, !PT ;  /* 0x00000003130e7812 */ /* 0x000fc800078ec0ff */
[----:B------:R-:W-:-:S07]  /*04e0*/  ISETP.NE.AND P0, PT, R14, RZ, PT ;  /* 0x000000ff0e00720c */ /* 0x000fce0003f05270 */
[----:B------:R-:W-:Y:S06]  /*04f0*/  @!P1 BRA `(.L_x_3) ;  /* 0x00000000006c9947 */ /* 0x000fec0003800000 */
[----:B------:R-:W0:Y:S01]  /*0500*/  LDC.64 R4, c[0x0][0x388] ;  /* 0x0000e200ff047b82 */ /* 0x000e220000000a00 */
[----:B------:R-:W1:Y:S01]  /*0510*/  LDCU.64 UR6, c[0x0][0x380] ;  /* 0x00007000ff0677ac */ /* 0x000e620008000a00 */
[----:B------:R-:W-:Y:S01]  /*0520*/  IMAD R7, R21, R17, R0 ;  /* 0x0000001115077224 */ /* 0x000fe200078e0200 */
[CC--:B------:R-:W-:Y:S02]  /*0530*/  IADD3 R3, PT, PT, R20.reuse, R21.reuse, RZ ;  /* 0x0000001514037210 */ /* 0x0c0fe40007ffe0ff */
[----:B------:R-:W-:-:S03]  /*0540*/  IADD3 R8, P1, PT, R20, R21, RZ ;  /* 0x0000001514087210 */ /* 0x000fc60007f3e0ff */
[----:B------:R-:W2:Y:S01]  /*0550*/  LDC.64 R12, c[0x0][0x380] ;  /* 0x0000e000ff0c7b82 */ /* 0x000ea20000000a00 */
[----:B0-----:R-:W-:-:S04]  /*0560*/  IMAD.WIDE R4, R7, 0x4, R4 ;  /* 0x0000000407047825 */ /* 0x001fc800078e0204 */
[----:B------:R-:W-:Y:S02]  /*0570*/  IMAD.WIDE R6, R17, 0x4, R4 ;  /* 0x0000000411067825 */ /* 0x000fe400078e0204 */
[----:B------:R-:W3:Y:S02]  /*0580*/  LDG.E R4, desc[UR4][R4.64] ;  /* 0x0000000404047981 */ /* 0x000ee4000c1e1900 */
[----:B--2---:R-:W-:Y:S01]  /*0590*/  IMAD.WIDE.U32 R12, R3, 0x4, R12 ;  /* 0x00000004030c7825 */ /* 0x004fe200078e000c */
[----:B------:R-:W-:Y:S02]  /*05a0*/  IADD3.X R3, PT, PT, RZ, RZ, RZ, P1, !PT ;  /* 0x000000ffff037210 */ /* 0x000fe40000ffe4ff */
[----:B-1----:R-:W-:-:S03]  /*05b0*/  LEA R2, P1, R8, UR6, 0x2 ;  /* 0x0000000608027c11 */ /* 0x002fc6000f8210ff */
[----:B------:R-:W3:Y:S01]  /*05c0*/  LDG.E R13, desc[UR4][R12.64] ;  /* 0x000000040c0d7981 */ /* 0x000ee2000c1e1900 */
[----:B------:R-:W-:Y:S01]  /*05d0*/  LEA.HI.X R3, R8, UR7, R3, 0x2, P1 ;  /* 0x0000000708037c11 */ /* 0x000fe200088f1403 */
[C---:B------:R-:W-:Y:S02]  /*05e0*/  IMAD.WIDE R8, R17.reuse, 0x4, R6 ;  /* 0x0000000411087825 */ /* 0x040fe400078e0206 */
[----:B------:R-:W2:Y:S04]  /*05f0*/  LDG.E R6, desc[UR4][R6.64] ;  /* 0x0000000406067981 */ /* 0x000ea8000c1e1900 */
[----:B------:R-:W2:Y:S01]  /*0600*/  LDG.E R15, desc[UR4][R2.64+0x4] ;  /* 0x00000404020f7981 */ /* 0x000ea2000c1e1900 */
[----:B------:R-:W-:-:S03]  /*0610*/  IMAD.WIDE R10, R17, 0x4, R8 ;  /* 0x00000004110a7825 */ /* 0x000fc600078e0208 */
[----:B------:R-:W4:Y:S04]  /*0620*/  LDG.E R22, desc[UR4][R8.64] ;  /* 0x0000000408167981 */ /* 0x000f28000c1e1900 */
[----:B------:R-:W4:Y:S04]  /*0630*/  LDG.E R18, desc[UR4][R2.64+0x8] ;  /* 0x0000080402127981 */ /* 0x000f28000c1e1900 */
[----:B------:R-:W5:Y:S04]  /*0640*/  LDG.E R26, desc[UR4][R2.64+0xc] ;  /* 0x00000c04021a7981 */ /* 0x000f68000c1e1900 */
[----:B------:R-:W5:Y:S01]  /*0650*/  LDG.E R10, desc[UR4][R10.64] ;  /* 0x000000040a0a7981 */ /* 0x000f62000c1e1900 */
[----:B------:R-:W-:Y:S01]  /*0660*/  IADD3 R21, PT, PT, R21, 0x4, RZ ;  /* 0x0000000415157810 */ /* 0x000fe20007ffe0ff */
[----:B---3--:R-:W-:-:S04]  /*0670*/  FFMA R24, R13, R4, R24 ;  /* 0x000000040d187223 */ /* 0x008fc80000000018 */
[----:B--2---:R-:W-:-:S04]  /*0680*/  FFMA R15, R15, R6, R24 ;  /* 0x000000060f0f7223 */ /* 0x004fc80000000018 */
[----:B----4-:R-:W-:-:S04]  /*0690*/  FFMA R15, R18, R22, R15 ;  /* 0x00000016120f7223 */ /* 0x010fc8000000000f */
[----:B-----5:R-:W-:-:S07]  /*06a0*/  FFMA R24, R26, R10, R15 ;  /* 0x0000000a1a187223 */ /* 0x020fce000000000f */
.L_x_3:
[----:B------:R-:W-:Y:S05]  /*06b0*/  @!P0 BRA `(.L_x_0) ;  /* 0x00000000007c8947 */ /* 0x000fea0003800000 */
[----:B------:R-:W-:Y:S01]  /*06c0*/  ISETP.NE.AND P1, PT, R14, 0x1, PT ;  /* 0x000000010e00780c */ /* 0x000fe20003f25270 */
[----:B------:R-:W0:Y:S01]  /*06d0*/  LDC.64 R10, c[0x0][0x380] ;  /* 0x0000e000ff0a7b82 */ /* 0x000e220000000a00 */
[----:B------:R-:W-:-:S04]  /*06e0*/  LOP3.LUT R19, R19, 0x1, RZ, 0xc0, !PT ;  /* 0x0000000113137812 */ /* 0x000fc800078ec0ff */
[----:B------:R-:W-:-:S03]  /*06f0*/  ISETP.NE.U32.AND P0, PT, R19, 0x1, PT ;  /* 0x000000011300780c */ /* 0x000fc60003f05070 */
[----:B------:R-:W1:Y:S04]  /*0700*/  LDC.64 R8, c[0x0][0x388] ;  /* 0x0000e200ff087b82 */ /* 0x000e680000000a00 */
[CC--:B------:R-:W-:Y:S02]  /*0710*/  @P1 IADD3 R13, PT, PT, R20.reuse, R21.reuse, RZ ;  /* 0x00000015140d1210 */ /* 0x0c0fe40007ffe0ff */
[----:B------:R-:W-:Y:S02]  /*0720*/  @P1 IADD3 R12, P2, PT, R20, R21, RZ ;  /* 0x00000015140c1210 */ /* 0x000fe40007f5e0ff */
[----:B------:R-:W2:Y:S02]  /*0730*/  @P1 LDC.64 R2, c[0x0][0x380] ;  /* 0x0000e000ff021b82 */ /* 0x000ea40000000a00 */
[----:B------:R-:W-:-:S06]  /*0740*/  @P1 IADD3.X R14, PT, PT, RZ, RZ, RZ, P2, !PT ;  /* 0x000000ffff0e1210 */ /* 0x000fcc00017fe4ff */
[----:B------:R-:W3:Y:S01]  /*0750*/  LDC.64 R4, c[0x0][0x380] ;  /* 0x0000e000ff047b82 */ /* 0x000ee20000000a00 */
[----:B0-----:R-:W-:-:S04]  /*0760*/  @P1 IMAD.WIDE.U32 R10, R13, 0x4, R10 ;  /* 0x000000040d0a1825 */ /* 0x001fc800078e000a */
[C---:B------:R-:W-:Y:S01]  /*0770*/  @P1 IMAD R13, R21.reuse, R17, R0 ;  /* 0x00000011150d1224 */ /* 0x040fe200078e0200 */
[----:B------:R-:W-:Y:S01]  /*0780*/  @P1 IADD3 R21, PT, PT, R21, 0x2, RZ ;  /* 0x0000000215151810 */ /* 0x000fe20007ffe0ff */
[----:B------:R-:W4:Y:S01]  /*0790*/  @P1 LDG.E R11, desc[UR4][R10.64] ;  /* 0x000000040a0b1981 */ /* 0x000f22000c1e1900 */
[----:B------:R-:W0:Y:S01]  /*07a0*/  LDC.64 R6, c[0x0][0x388] ;  /* 0x0000e200ff067b82 */ /* 0x000e220000000a00 */
[----:B-1----:R-:W-:Y:S01]  /*07b0*/  @P1 IMAD.WIDE R8, R13, 0x4, R8 ;  /* 0x000000040d081825 */ /* 0x002fe200078e0208 */
[----:B------:R-:W-:Y:S02]  /*07c0*/  @!P0 IADD3 R15, PT, PT, R20, R21, RZ ;  /* 0x00000015140f8210 */ /* 0x000fe40007ffe0ff */
[----:B--2---:R-:W-:Y:S01]  /*07d0*/  @P1 LEA R2, P2, R12, R2, 0x2 ;  /* 0x000000020c021211 */ /* 0x004fe200078410ff */
[----:B------:R-:W-:-:S03]  /*07e0*/  @!P0 IMAD R21, R21, R17, R0 ;  /* 0x0000001115158224 */ /* 0x000fc600078e0200 */
[----:B------:R-:W-:Y:S01]  /*07f0*/  @P1 LEA.HI.X R3, R12, R3, R14, 0x2, P2 ;  /* 0x000000030c031211 */ /* 0x000fe200010f140e */
[----:B------:R-:W-:Y:S01]  /*0800*/  @P1 IMAD.WIDE R12, R17, 0x4, R8 ;  /* 0x00000004110c1825 */ /* 0x000fe200078e0208 */
[----:B------:R-:W4:Y:S03]  /*0810*/  @P1 LDG.E R14, desc[UR4][R8.64] ;  /* 0x00000004080e1981 */ /* 0x000f26000c1e1900 */
[----:B---3--:R-:W-:Y:S01]  /*0820*/  @!P0 IMAD.WIDE.U32 R4, R15, 0x4, R4 ;  /* 0x000000040f048825 */ /* 0x008fe200078e0004 */
[----:B------:R-:W2:Y:S04]  /*0830*/  @P1 LDG.E R2, desc[UR4][R2.64+0x4] ;  /* 0x0000040402021981 */ /* 0x000ea8000c1e1900 */
[----:B------:R-:W2:Y:S01]  /*0840*/  @P1 LDG.E R12, desc[UR4][R12.64] ;  /* 0x000000040c0c1981 */ /* 0x000ea2000c1e1900 */
[----:B0-----:R-:W-:-:S03]  /*0850*/  @!P0 IMAD.WIDE R6, R21, 0x4, R6 ;  /* 0x0000000415068825 */ /* 0x001fc600078e0206 */
[----:B------:R-:W3:Y:S04]  /*0860*/  @!P0 LDG.E R5, desc[UR4][R4.64] ;  /* 0x0000000404058981 */ /* 0x000ee8000c1e1900 */
[----:B------:R-:W3:Y:S01]  /*0870*/  @!P0 LDG.E R6, desc[UR4][R6.64] ;  /* 0x0000000406068981 */ /* 0x000ee2000c1e1900 */
[----:B----4-:R-:W-:-:S04]  /*0880*/  @P1 FFMA R11, R11, R14, R24 ;  /* 0x0000000e0b0b1223 */ /* 0x010fc80000000018 */
[----:B--2---:R-:W-:-:S04]  /*0890*/  @P1 FFMA R24, R2, R12, R11 ;  /* 0x0000000c02181223 */ /* 0x004fc8000000000b */
[----:B---3--:R-:W-:-:S07]  /*08a0*/  @!P0 FFMA R24, R5, R6, R24 ;  /* 0x0000000605188223 */ /* 0x008fce0000000018 */
.L_x_0:
[----:B------:R-:W0:Y:S01]  /*08b0*/  LDC.64 R2, c[0x0][0x390] ;  /* 0x0000e400ff027b82 */ /* 0x000e220000000a00 */
[----:B------:R-:W-:-:S04]  /*08c0*/  IMAD R17, R16, R17, R0 ;  /* 0x0000001110117224 */ /* 0x000fc800078e0200 */
[----:B0-----:R-:W-:-:S05]  /*08d0*/  IMAD.WIDE R2, R17, 0x4, R2 ;  /* 0x0000000411027825 */ /* 0x001fca00078e0202 */
[----:B------:R-:W-:Y:S01]  /*08e0*/  STG.E desc[UR4][R2.64], R24 ;  /* 0x0000001802007986 */ /* 0x000fe2000c101904 */
[----:B------:R-:W-:Y:S05]  /*08f0*/  EXIT ;  /* 0x000000000000794d */ /* 0x000fea0003800000 */
.L_x_4:
[----:B------:R-:W-:-:S00]  /*0900*/  BRA `(.L_x_4) ;  /* 0xfffffffc00fc7947 */ /* 0x000fc0000383ffff */
[----:B------:R-:W-:-:S00]  /*0910*/  NOP ;  /* 0x0000000000007918 */ /* 0x000fc00000000000 */
        /* <DEDUP_REMOVED lines=14> */
.L_x_5:


//--------------------- .nv.shared.reserved.0     --------------------------
	.section	.nv.shared.reserved.0,"aw",@nobits
	.weak		__nv_reservedSMEM_offset_0_alias
	.size		__nv_reservedSMEM_offset_0_alias, 0, 64
	.other		__nv_reservedSMEM_offset_0_alias,@"STO_CUDA_RESERVED_SHARED STV_DEFAULT"
__nv_reservedSMEM_offset_0_alias:
	.zero		0
	.zero		64


//--------------------- .nv.constant0._Z15MatrixMulKernelPfS_S_iii --------------------------
	.section	.nv.constant0._Z15MatrixMulKernelPfS_S_iii,"a",@progbits
	.sectionflags	@""
	.align	4
.nv.constant0._Z15MatrixMulKernelPfS_S_iii:
	.zero		932


//--------------------- SYMBOLS --------------------------

	.type		.nv.reservedSmem.offset0,@object
	.size		.nv.reservedSmem.offset0,0x4
